//
// Generated by NVIDIA NVVM Compiler
//
// Compiler Build ID: CL-36424714
// Cuda compilation tools, release 13.0, V13.0.88
// Based on NVVM 20.0.0
//

.version 9.0
.target sm_100
.address_size 64

	// .globl	_Z6reducePfS_i
.extern .func  (.param .b32 func_retval0) vprintf
(
	.param .b64 vprintf_param_0,
	.param .b64 vprintf_param_1
)
;
.extern .shared .align 16 .b8 shared[];
.global .align 1 .b8 $str[9] = {112, 116, 114, 58, 32, 37, 102, 10};

.visible .entry _Z6reducePfS_i(
	.param .u64 .ptr .align 1 _Z6reducePfS_i_param_0,
	.param .u64 .ptr .align 1 _Z6reducePfS_i_param_1,
	.param .u32 _Z6reducePfS_i_param_2
)
{
	.local .align 8 .b8 	__local_depot0[8];
	.reg .b64 	%SP;
	.reg .b64 	%SPL;
	.reg .pred 	%p<6>;
	.reg .b32 	%r<17>;
	.reg .b32 	%f<7>;
	.reg .b64 	%rd<13>;
	.reg .b64 	%fd<2>;

	mov.u64 	%SPL, __local_depot0;
	cvta.local.u64 	%SP, %SPL;
	ld.param.u64 	%rd1, [_Z6reducePfS_i_param_0];
	ld.param.u64 	%rd2, [_Z6reducePfS_i_param_1];
	ld.param.u32 	%r8, [_Z6reducePfS_i_param_2];
	mov.u32 	%r1, %tid.x;
	mov.u32 	%r2, %ctaid.x;
	mov.u32 	%r16, %ntid.x;
	mad.lo.s32 	%r4, %r2, %r16, %r1;
	setp.ge.s32 	%p1, %r4, %r8;
	shl.b32 	%r9, %r1, 2;
	mov.u32 	%r10, shared;
	add.s32 	%r5, %r10, %r9;
	@%p1 bra 	$L__BB0_2;
	add.u64 	%rd3, %SP, 0;
	add.u64 	%rd4, %SPL, 0;
	cvta.to.global.u64 	%rd5, %rd1;
	mul.wide.s32 	%rd6, %r4, 4;
	add.s64 	%rd7, %rd5, %rd6;
	ld.global.f32 	%f1, [%rd7];
	st.shared.f32 	[%r5], %f1;
	ld.shared.f32 	%f2, [shared+1028];
	cvt.f64.f32 	%fd1, %f2;
	st.local.f64 	[%rd4], %fd1;
	mov.u64 	%rd8, $str;
	cvta.global.u64 	%rd9, %rd8;
	{ // callseq 0, 0
	.param .b64 param0;
	st.param.b64 	[param0], %rd9;
	.param .b64 param1;
	st.param.b64 	[param1], %rd3;
	.param .b32 retval0;
	call.uni (retval0), 
	vprintf, 
	(
	param0, 
	param1
	);
	ld.param.b32 	%r12, [retval0];
	} // callseq 0
	bra.uni 	$L__BB0_3;
$L__BB0_2:
	mov.b32 	%r11, 0;
	st.shared.u32 	[%r5], %r11;
$L__BB0_3:
	bar.sync 	0;
	setp.lt.u32 	%p2, %r16, 2;
	@%p2 bra 	$L__BB0_7;
$L__BB0_4:
	shr.u32 	%r7, %r16, 1;
	setp.ge.u32 	%p3, %r1, %r7;
	@%p3 bra 	$L__BB0_6;
	shl.b32 	%r14, %r7, 2;
	add.s32 	%r15, %r5, %r14;
	ld.shared.f32 	%f3, [%r15];
	ld.shared.f32 	%f4, [%r5];
	add.f32 	%f5, %f3, %f4;
	st.shared.f32 	[%r5], %f5;
$L__BB0_6:
	bar.sync 	0;
	setp.gt.u32 	%p4, %r16, 3;
	mov.u32 	%r16, %r7;
	@%p4 bra 	$L__BB0_4;
$L__BB0_7:
	setp.ne.s32 	%p5, %r1, 0;
	@%p5 bra 	$L__BB0_9;
	ld.shared.f32 	%f6, [shared];
	cvta.to.global.u64 	%rd10, %rd2;
	mul.wide.u32 	%rd11, %r2, 4;
	add.s64 	%rd12, %rd10, %rd11;
	st.global.f32 	[%rd12], %f6;
$L__BB0_9:
	ret;

}


// ===== COMPILED SASS (sm_100) =====

	.target	sm_100

	.elftype	@"ET_EXEC"


//--------------------- .note.nv.tkinfo           --------------------------
	.section	.note.nv.tkinfo,"",@"SHT_NOTE"
	.sectionflags	@"SHF_NOTE_NV_TKINFO"
	.tkinfo
        /*0018*/ 	.word	0x00000002
        /*0030*/ 	.string	""
        /*0030*/ 	.string	"ptxas"
        /*0030*/ 	.string	"Cuda compilation tools, release 13.0, V13.0.88"
        /*0030*/ 	.string	"Build cuda_13.0.r13.0/compiler.36424714_0"
        /*0030*/ 	.string	"-arch sm_100 -m 64 "



//--------------------- .note.nv.cuinfo           --------------------------
	.section	.note.nv.cuinfo,"",@"SHT_NOTE"
	.sectionflags	@"SHF_NOTE_NV_CUINFO"
        /*0018*/ 	.short	0x0002
        /*001a*/ 	.short	0x0064
        /*001c*/ 	.short	0x0082
	.zero		2


//--------------------- .nv.info                  --------------------------
	.section	.nv.info,"",@"SHT_CUDA_INFO"
	.align	4


	//----- nvinfo : EIATTR_REGCOUNT
	.align		4
        /*0000*/ 	.byte	0x04, 0x2f
        /*0002*/ 	.short	(.L_2 - .L_1)
	.align		4
.L_1:
        /*0004*/ 	.word	index@(_Z6reducePfS_i)
        /*0008*/ 	.word	0x00000018


	//----- nvinfo : EIATTR_FRAME_SIZE
	.align		4
.L_2:
        /*000c*/ 	.byte	0x04, 0x11
        /*000e*/ 	.short	(.L_4 - .L_3)
	.align		4
.L_3:
        /*0010*/ 	.word	index@(_Z6reducePfS_i)
        /*0014*/ 	.word	0x00000008


	//----- nvinfo : EIATTR_MIN_STACK_SIZE
	.align		4
.L_4:
        /*0018*/ 	.byte	0x04, 0x12
        /*001a*/ 	.short	(.L_6 - .L_5)
	.align		4
.L_5:
        /*001c*/ 	.word	index@(_Z6reducePfS_i)
        /*0020*/ 	.word	0x00000008
.L_6:


//--------------------- .nv.compat                --------------------------
	.section	.nv.compat,"",@"SHT_CUDA_COMPAT_INFO"
	.align	4
        /*0000*/ 	.byte	0x02, 0x09, 0x00, 0x00, 0x02, 0x02, 0x01, 0x00, 0x02, 0x05, 0x05, 0x00, 0x03, 0x07, 0x01, 0x01
        /*0010*/ 	.byte	0x02, 0x03, 0x00, 0x00, 0x02, 0x06, 0x01, 0x00, 0x04, 0x0b, 0x08, 0x00, 0x09, 0x00, 0x00, 0x00
        /*0020*/ 	.byte	0x00, 0x00, 0x00, 0x00


//--------------------- .nv.info._Z6reducePfS_i   --------------------------
	.section	.nv.info._Z6reducePfS_i,"",@"SHT_CUDA_INFO"
	.sectionflags	@""
	.align	4


	//----- nvinfo : EIATTR_CUDA_API_VERSION
	.align		4
        /*0000*/ 	.byte	0x04, 0x37
        /*0002*/ 	.short	(.L_8 - .L_7)
.L_7:
        /*0004*/ 	.word	0x00000082


	//----- nvinfo : EIATTR_KPARAM_INFO
	.align		4
.L_8:
        /*0008*/ 	.byte	0x04, 0x17
        /*000a*/ 	.short	(.L_10 - .L_9)
.L_9:
        /*000c*/ 	.word	0x00000000
        /*0010*/ 	.short	0x0002
        /*0012*/ 	.short	0x0010
        /*0014*/ 	.byte	0x00, 0xf0, 0x11, 0x00


	//----- nvinfo : EIATTR_KPARAM_INFO
	.align		4
.L_10:
        /*0018*/ 	.byte	0x04, 0x17
        /*001a*/ 	.short	(.L_12 - .L_11)
.L_11:
        /*001c*/ 	.word	0x00000000
        /*0020*/ 	.short	0x0001
        /*0022*/ 	.short	0x0008
        /*0024*/ 	.byte	0x00, 0xf5, 0x21, 0x00


	//----- nvinfo : EIATTR_KPARAM_INFO
	.align		4
.L_12:
        /*0028*/ 	.byte	0x04, 0x17
        /*002a*/ 	.short	(.L_14 - .L_13)
.L_13:
        /*002c*/ 	.word	0x00000000
        /*0030*/ 	.short	0x0000
        /*0032*/ 	.short	0x0000
        /*0034*/ 	.byte	0x00, 0xf5, 0x21, 0x00


	//----- nvinfo : EIATTR_SPARSE_MMA_MASK
	.align		4
.L_14:
        /*0038*/ 	.byte	0x03, 0x50
        /*003a*/ 	.short	0x0000


	//----- nvinfo : EIATTR_MAXREG_COUNT
	.align		4
        /*003c*/ 	.byte	0x03, 0x1b
        /*003e*/ 	.short	0x00ff


	//----- nvinfo : EIATTR_NUM_BARRIERS
	.align		4
        /*0040*/ 	.byte	0x02, 0x4c
        /*0042*/ 	.byte	0x01
	.zero		1


	//----- nvinfo : EIATTR_EXTERNS
	.align		4
        /*0044*/ 	.byte	0x04, 0x0f
        /*0046*/ 	.short	(.L_16 - .L_15)


	//   ....[0]....
	.align		4
.L_15:
        /*0048*/ 	.word	index@(vprintf)


	//----- nvinfo : EIATTR_MERCURY_ISA_VERSION
	.align		4
.L_16:
        /*004c*/ 	.byte	0x03, 0x5f
        /*004e*/ 	.short	0x0101


	//----- nvinfo : EIATTR_VRC_CTA_INIT_COUNT
	.align		4
        /*0050*/ 	.byte	0x02, 0x4a
	.zero		1
	.zero		1


	//----- nvinfo : EIATTR_SYSCALL_OFFSETS
	.align		4
        /*0054*/ 	.byte	0x04, 0x46
        /*0056*/ 	.short	(.L_18 - .L_17)


	//   ....[0]....
.L_17:
        /*0058*/ 	.word	0x00000200


	//----- nvinfo : EIATTR_EXIT_INSTR_OFFSETS
	.align		4
.L_18:
        /*005c*/ 	.byte	0x04, 0x1c
        /*005e*/ 	.short	(.L_20 - .L_19)


	//   ....[0]....
.L_19:
        /*0060*/ 	.word	0x00000330


	//   ....[1]....
        /*0064*/ 	.word	0x000003b0


	//----- nvinfo : EIATTR_CRS_STACK_SIZE
	.align		4
.L_20:
        /*0068*/ 	.byte	0x04, 0x1e
        /*006a*/ 	.short	(.L_22 - .L_21)
.L_21:
        /*006c*/ 	.word	0x00000000


	//----- nvinfo : EIATTR_CBANK_PARAM_SIZE
	.align		4
.L_22:
        /*0070*/ 	.byte	0x03, 0x19
        /*0072*/ 	.short	0x0014


	//----- nvinfo : EIATTR_PARAM_CBANK
	.align		4
        /*0074*/ 	.byte	0x04, 0x0a
        /*0076*/ 	.short	(.L_24 - .L_23)
	.align		4
.L_23:
        /*0078*/ 	.word	index@(.nv.constant0._Z6reducePfS_i)
        /*007c*/ 	.short	0x0380
        /*007e*/ 	.short	0x0014


	//----- nvinfo : EIATTR_SW_WAR
	.align		4
.L_24:
        /*0080*/ 	.byte	0x04, 0x36
        /*0082*/ 	.short	(.L_26 - .L_25)
.L_25:
        /*0084*/ 	.word	0x00000008
.L_26:


//--------------------- .nv.callgraph             --------------------------
	.section	.nv.callgraph,"",@"SHT_CUDA_CALLGRAPH"
	.align	4
	.sectionentsize	8
	.align		4
        /*0000*/ 	.word	0x00000000
	.align		4
        /*0004*/ 	.word	0xffffffff
	.align		4
        /*0008*/ 	.word	index@(_Z6reducePfS_i)
	.align		4
        /*000c*/ 	.word	index@(vprintf)
	.align		4
        /*0010*/ 	.word	0x00000000
	.align		4
        /*0014*/ 	.word	0xfffffffe
	.align		4
        /*0018*/ 	.word	0x00000000
	.align		4
        /*001c*/ 	.word	0xfffffffd
	.align		4
        /*0020*/ 	.word	0x00000000
	.align		4
        /*0024*/ 	.word	0xfffffffc


//--------------------- .nv.constant4             --------------------------
	.section	.nv.constant4,"a",@progbits
	.align	8
	.align		8
.nv.constant4:
        /*0000*/ 	.dword	vprintf
	.align		8
        /*0008*/ 	.dword	$str


//--------------------- .text._Z6reducePfS_i      --------------------------
	.section	.text._Z6reducePfS_i,"ax",@progbits
	.align	128
        .global         _Z6reducePfS_i
        .type           _Z6reducePfS_i,@function
        .size           _Z6reducePfS_i,(.L_x_6 - _Z6reducePfS_i)
        .other          _Z6reducePfS_i,@"STO_CUDA_ENTRY STV_DEFAULT"
_Z6reducePfS_i:
.text._Z6reducePfS_i:
[----:B------:R-:W0:Y:S01]  /*0000*/  LDC R1, c[0x0][0x37c] ;  /* 0x0000df00ff017b82 */ /* 0x000e220000000800 */
[----:B------:R-:W1:Y:S01]  /*0010*/  S2R R16, SR_TID.X ;  /* 0x0000000000107919 */ /* 0x000e620000002100 */
[----:B------:R-:W2:Y:S06]  /*0020*/  LDCU UR6, c[0x0][0x2fc] ;  /* 0x00005f80ff0677ac */ /* 0x000eac0008000800 */
[----:B------:R-:W3:Y:S01]  /*0030*/  S2UR UR38, SR_CgaCtaId ;  /* 0x00000000002679c3 */ /* 0x000ee20000008800 */
[----:B0-----:R-:W-:Y:S01]  /*0040*/  VIADD R1, R1, 0xfffffff8 ;  /* 0xfffffff801017836 */ /* 0x001fe20000000000 */
[----:B------:R-:W0:Y:S01]  /*0050*/  S2R R17, SR_CTAID.X ;  /* 0x0000000000117919 */ /* 0x000e220000002500 */
[----:B------:R-:W4:Y:S01]  /*0060*/  LDCU UR7, c[0x0][0x360] ;  /* 0x00006c00ff0777ac */ /* 0x000f220008000800 */
[----:B------:R-:W5:Y:S01]  /*0070*/  LDCU UR8, c[0x0][0x390] ;  /* 0x00007200ff0877ac */ /* 0x000f620008000800 */
[----:B------:R-:W2:Y:S01]  /*0080*/  LDCU UR5, c[0x0][0x2f8] ;  /* 0x00005f00ff0577ac */ /* 0x000ea20008000800 */
[----:B------:R-:W-:Y:S01]  /*0090*/  UMOV UR4, 0x400 ;  /* 0x0000040000047882 */ /* 0x000fe20000000000 */
[----:B------:R-:W0:Y:S01]  /*00a0*/  LDCU.64 UR36, c[0x0][0x358] ;  /* 0x00006b00ff2477ac */ /* 0x000e220008000a00 */
[----:B----4-:R-:W-:Y:S01]  /*00b0*/  IMAD.U32 R18, RZ, RZ, UR7 ;  /* 0x00000007ff127e24 */ /* 0x010fe2000f8e00ff */
[----:B---3--:R-:W-:Y:S01]  /*00c0*/  ULEA UR38, UR38, UR4, 0x18 ;  /* 0x0000000426267291 */ /* 0x008fe2000f8ec0ff */
[----:B--2---:R-:W-:-:S05]  /*00d0*/  IADD3 R6, P1, PT, R1, UR5, RZ ;  /* 0x0000000501067c10 */ /* 0x004fca000ff3e0ff */
[----:B-1----:R-:W-:Y:S01]  /*00e0*/  LEA R2, R16, UR38, 0x2 ;  /* 0x0000002610027c11 */ /* 0x002fe2000f8e10ff */
[----:B0-----:R-:W-:Y:S02]  /*00f0*/  IMAD R3, R17, UR7, R16 ;  /* 0x0000000711037c24 */ /* 0x001fe4000f8e0210 */
[----:B------:R-:W-:-:S03]  /*0100*/  IMAD.X R7, RZ, RZ, UR6, P1 ;  /* 0x00000006ff077e24 */ /* 0x000fc600088e06ff */
[----:B-----5:R-:W-:-:S13]  /*0110*/  ISETP.GE.AND P0, PT, R3, UR8, PT ;  /* 0x0000000803007c0c */ /* 0x020fda000bf06270 */
[----:B------:R-:W-:Y:S05]  /*0120*/  @P0 BRA `(.L_x_0) ;  /* 0x00000000003c0947 */ /* 0x000fea0003800000 */
[----:B------:R-:W0:Y:S01]  /*0130*/  LDC.64 R10, c[0x0][0x380] ;  /* 0x0000e000ff0a7b82 */ /* 0x000e220000000a00 */
[----:B------:R-:W-:Y:S01]  /*0140*/  MOV R8, 0x0 ;  /* 0x0000000000087802 */ /* 0x000fe20000000f00 */
[----:B------:R-:W1:Y:S01]  /*0150*/  LDCU.64 UR4, c[0x4][0x8] ;  /* 0x01000100ff0477ac */ /* 0x000e620008000a00 */
[----:B0-----:R-:W-:-:S06]  /*0160*/  IMAD.WIDE R10, R3, 0x4, R10 ;  /* 0x00000004030a7825 */ /* 0x001fcc00078e020a */
[----:B------:R-:W2:Y:S01]  /*0170*/  LDG.E R11, desc[UR36][R10.64] ;  /* 0x000000240a0b7981 */ /* 0x000ea2000c1e1900 */
[----:B------:R-:W0:Y:S01]  /*0180*/  LDC.64 R8, c[0x4][R8] ;  /* 0x0100000008087b82 */ /* 0x000e220000000a00 */
[----:B-1----:R-:W-:Y:S01]  /*0190*/  MOV R4, UR4 ;  /* 0x0000000400047c02 */ /* 0x002fe20008000f00 */
[----:B------:R-:W-:Y:S01]  /*01a0*/  IMAD.U32 R5, RZ, RZ, UR5 ;  /* 0x00000005ff057e24 */ /* 0x000fe2000f8e00ff */
[----:B--2---:R-:W-:Y:S04]  /*01b0*/  STS [R2], R11 ;  /* 0x0000000b02007388 */ /* 0x004fe80000000800 */
[----:B------:R-:W1:Y:S02]  /*01c0*/  LDS R0, [UR38+0x404] ;  /* 0x00040426ff007984 */ /* 0x000e640008000800 */
[----:B-1----:R-:W1:Y:S02]  /*01d0*/  F2F.F64.F32 R12, R0 ;  /* 0x00000000000c7310 */ /* 0x002e640000201800 */
[----:B01----:R1:W-:Y:S02]  /*01e0*/  STL.64 [R1], R12 ;  /* 0x0000000c01007387 */ /* 0x0033e40000100a00 */
[----:B------:R-:W-:-:S07]  /*01f0*/  LEPC R20, `(.L_x_1) ;  /* 0x000000001014794e */ /* 0x000fce0000000000 */
[----:B-1----:R-:W-:Y:S05]  /*0200*/  CALL.ABS.NOINC R8 ;  /* 0x0000000008007343 */ /* 0x002fea0003c00000 */
.L_x_1:
[----:B------:R-:W-:Y:S05]  /*0210*/  BRA `(.L_x_2) ;  /* 0x0000000000047947 */ /* 0x000fea0003800000 */
.L_x_0:
[----:B------:R0:W-:Y:S02]  /*0220*/  STS [R2], RZ ;  /* 0x000000ff02007388 */ /* 0x0001e40000000800 */
.L_x_2:
[----:B------:R-:W-:Y:S01]  /*0230*/  ISETP.GE.U32.AND P1, PT, R18, 0x2, PT ;  /* 0x000000021200780c */ /* 0x000fe20003f26070 */
[----:B------:R-:W-:Y:S05]  /*0240*/  WARPSYNC.ALL ;  /* 0x0000000000007948 */ /* 0x000fea0003800000 */
[----:B------:R-:W-:Y:S01]  /*0250*/  BAR.SYNC.DEFER_BLOCKING 0x0 ;  /* 0x0000000000007b1d */ /* 0x000fe20000010000 */
[----:B------:R-:W-:-:S06]  /*0260*/  ISETP.NE.AND P0, PT, R16, RZ, PT ;  /* 0x000000ff1000720c */ /* 0x000fcc0003f05270 */
[----:B------:R-:W-:Y:S07]  /*0270*/  @!P1 BRA `(.L_x_3) ;  /* 0x00000000002c9947 */ /* 0x000fee0003800000 */
.L_x_4:
[----:B------:R-:W-:-:S04]  /*0280*/  SHF.R.U32.HI R5, RZ, 0x1, R18 ;  /* 0x00000001ff057819 */ /* 0x000fc80000011612 */
[----:B------:R-:W-:-:S13]  /*0290*/  ISETP.GE.U32.AND P1, PT, R16, R5, PT ;  /* 0x000000051000720c */ /* 0x000fda0003f26070 */
[----:B------:R-:W-:Y:S01]  /*02a0*/  @!P1 IMAD R0, R5, 0x4, R2 ;  /* 0x0000000405009824 */ /* 0x000fe200078e0202 */
[----:B------:R-:W-:Y:S05]  /*02b0*/  @!P1 LDS R3, [R2] ;  /* 0x0000000002039984 */ /* 0x000fea0000000800 */
[----:B------:R-:W1:Y:S02]  /*02c0*/  @!P1 LDS R0, [R0] ;  /* 0x0000000000009984 */ /* 0x000e640000000800 */
[----:B-1----:R-:W-:-:S05]  /*02d0*/  @!P1 FADD R3, R0, R3 ;  /* 0x0000000300039221 */ /* 0x002fca0000000000 */
[----:B------:R1:W-:Y:S01]  /*02e0*/  @!P1 STS [R2], R3 ;  /* 0x0000000302009388 */ /* 0x0003e20000000800 */
[----:B------:R-:W-:Y:S01]  /*02f0*/  BAR.SYNC.DEFER_BLOCKING 0x0 ;  /* 0x0000000000007b1d */ /* 0x000fe20000010000 */
[----:B------:R-:W-:Y:S02]  /*0300*/  ISETP.GT.U32.AND P1, PT, R18, 0x3, PT ;  /* 0x000000031200780c */ /* 0x000fe40003f24070 */
[----:B------:R-:W-:-:S11]  /*0310*/  MOV R18, R5 ;  /* 0x0000000500127202 */ /* 0x000fd60000000f00 */
[----:B-1----:R-:W-:Y:S05]  /*0320*/  @P1 BRA `(.L_x_4) ;  /* 0xfffffffc00d41947 */ /* 0x002fea000383ffff */
.L_x_3:
[----:B------:R-:W-:Y:S05]  /*0330*/  @P0 EXIT ;  /* 0x000000000000094d */ /* 0x000fea0003800000 */
[----:B------:R-:W1:Y:S01]  /*0340*/  S2UR UR5, SR_CgaCtaId ;  /* 0x00000000000579c3 */ /* 0x000e620000008800 */
[----:B------:R-:W-:-:S07]  /*0350*/  UMOV UR4, 0x400 ;  /* 0x0000040000047882 */ /* 0x000fce0000000000 */
[----:B0-----:R-:W0:Y:S01]  /*0360*/  LDC.64 R2, c[0x0][0x388] ;  /* 0x0000e200ff027b82 */ /* 0x001e220000000a00 */
[----:B-1----:R-:W-:Y:S01]  /*0370*/  ULEA UR4, UR5, UR4, 0x18 ;  /* 0x0000000405047291 */ /* 0x002fe2000f8ec0ff */
[----:B0-----:R-:W-:-:S08]  /*0380*/  IMAD.WIDE.U32 R2, R17, 0x4, R2 ;  /* 0x0000000411027825 */ /* 0x001fd000078e0002 */
[----:B------:R-:W0:Y:S04]  /*0390*/  LDS R5, [UR4] ;  /* 0x00000004ff057984 */ /* 0x000e280008000800 */
[----:B0-----:R-:W-:Y:S01]  /*03a0*/  STG.E desc[UR36][R2.64], R5 ;  /* 0x0000000502007986 */ /* 0x001fe2000c101924 */
[----:B------:R-:W-:Y:S05]  /*03b0*/  EXIT ;  /* 0x000000000000794d */ /* 0x000fea0003800000 */
.L_x_5:
[----:B------:R-:W-:-:S00]  /*03c0*/  BRA `(.L_x_5) ;  /* 0xfffffffc00fc7947 */ /* 0x000fc0000383ffff */
[----:B------:R-:W-:-:S00]  /*03d0*/  NOP ;  /* 0x0000000000007918 */ /* 0x000fc00000000000 */
        /* <DEDUP_REMOVED lines=10> */
.L_x_6:


//--------------------- .nv.global.init           --------------------------
	.section	.nv.global.init,"aw",@progbits
.nv.global.init:
	.type		$str,@object
	.size		$str,(.L_0 - $str)
$str:
        /*0000*/ 	.byte	0x70, 0x74, 0x72, 0x3a, 0x20, 0x25, 0x66, 0x0a, 0x00
.L_0:


//--------------------- .nv.shared._Z6reducePfS_i --------------------------
	.section	.nv.shared._Z6reducePfS_i,"aw",@nobits
	.sectionflags	@""
	.align	16
	.zero		1024


//--------------------- .nv.shared.reserved.0     --------------------------
	.section	.nv.shared.reserved.0,"aw",@nobits
	.weak		__nv_reservedSMEM_offset_0_alias
	.size		__nv_reservedSMEM_offset_0_alias, 0, 64
	.other		__nv_reservedSMEM_offset_0_alias,@"STO_CUDA_RESERVED_SHARED STV_DEFAULT"
__nv_reservedSMEM_offset_0_alias:
	.zero		0
	.zero		64


//--------------------- .nv.constant0._Z6reducePfS_i --------------------------
	.section	.nv.constant0._Z6reducePfS_i,"a",@progbits
	.sectionflags	@""
	.align	4
.nv.constant0._Z6reducePfS_i:
	.zero		916


//--------------------- SYMBOLS --------------------------

	.type		.nv.reservedSmem.offset0,@object
	.size		.nv.reservedSmem.offset0,0x4
	.type		.nv.reservedSmem.cap,@object
	.size		.nv.reservedSmem.cap,0x4
	.type		vprintf,@function
